//
// Generated by NVIDIA NVVM Compiler
//
// Compiler Build ID: CL-36424714
// Cuda compilation tools, release 13.0, V13.0.88
// Based on NVVM 20.0.0
//

.version 9.0
.target sm_100
.address_size 64

	// .globl	_Z16time_step_kernelPKdS0_Pddddi

.visible .entry _Z16time_step_kernelPKdS0_Pddddi(
	.param .u64 .ptr .align 1 _Z16time_step_kernelPKdS0_Pddddi_param_0,
	.param .u64 .ptr .align 1 _Z16time_step_kernelPKdS0_Pddddi_param_1,
	.param .u64 .ptr .align 1 _Z16time_step_kernelPKdS0_Pddddi_param_2,
	.param .f64 _Z16time_step_kernelPKdS0_Pddddi_param_3,
	.param .f64 _Z16time_step_kernelPKdS0_Pddddi_param_4,
	.param .f64 _Z16time_step_kernelPKdS0_Pddddi_param_5,
	.param .u32 _Z16time_step_kernelPKdS0_Pddddi_param_6
)
{
	.reg .pred 	%p<4>;
	.reg .b32 	%r<10>;
	.reg .b64 	%rd<13>;
	.reg .b64 	%fd<19>;

	ld.param.u64 	%rd1, [_Z16time_step_kernelPKdS0_Pddddi_param_0];
	ld.param.u64 	%rd2, [_Z16time_step_kernelPKdS0_Pddddi_param_1];
	ld.param.u64 	%rd3, [_Z16time_step_kernelPKdS0_Pddddi_param_2];
	ld.param.f64 	%fd1, [_Z16time_step_kernelPKdS0_Pddddi_param_3];
	ld.param.f64 	%fd2, [_Z16time_step_kernelPKdS0_Pddddi_param_4];
	ld.param.f64 	%fd3, [_Z16time_step_kernelPKdS0_Pddddi_param_5];
	ld.param.u32 	%r2, [_Z16time_step_kernelPKdS0_Pddddi_param_6];
	mov.u32 	%r4, %ctaid.x;
	mov.u32 	%r5, %ntid.x;
	mov.u32 	%r6, %tid.x;
	mad.lo.s32 	%r7, %r4, %r5, %r6;
	setp.lt.s32 	%p1, %r7, 1;
	add.s32 	%r8, %r2, -1;
	setp.ge.s32 	%p2, %r7, %r8;
	or.pred  	%p3, %p1, %p2;
	@%p3 bra 	$L__BB0_2;
	cvta.to.global.u64 	%rd4, %rd1;
	cvta.to.global.u64 	%rd5, %rd2;
	cvta.to.global.u64 	%rd6, %rd3;
	add.s32 	%r9, %r7, -1;
	mul.wide.u32 	%rd7, %r9, 8;
	add.s64 	%rd8, %rd4, %rd7;
	ld.global.nc.f64 	%fd4, [%rd8];
	mul.wide.u32 	%rd9, %r7, 8;
	add.s64 	%rd10, %rd4, %rd9;
	ld.global.nc.f64 	%fd5, [%rd10];
	add.f64 	%fd6, %fd5, %fd5;
	sub.f64 	%fd7, %fd4, %fd6;
	ld.global.nc.f64 	%fd8, [%rd10+8];
	add.f64 	%fd9, %fd8, %fd7;
	mul.f64 	%fd10, %fd1, %fd1;
	div.rn.f64 	%fd11, %fd9, %fd10;
	add.s64 	%rd11, %rd5, %rd9;
	ld.global.nc.f64 	%fd12, [%rd11];
	sub.f64 	%fd13, %fd6, %fd12;
	mul.f64 	%fd14, %fd2, %fd2;
	mul.f64 	%fd15, %fd3, %fd3;
	mul.f64 	%fd16, %fd15, %fd5;
	sub.f64 	%fd17, %fd11, %fd16;
	fma.rn.f64 	%fd18, %fd14, %fd17, %fd13;
	add.s64 	%rd12, %rd6, %rd9;
	st.global.f64 	[%rd12], %fd18;
$L__BB0_2:
	ret;

}
	// .globl	_Z24apply_periodic_bc_kernelPdi
.visible .entry _Z24apply_periodic_bc_kernelPdi(
	.param .u64 .ptr .align 1 _Z24apply_periodic_bc_kernelPdi_param_0,
	.param .u32 _Z24apply_periodic_bc_kernelPdi_param_1
)
{
	.reg .b32 	%r<2>;
	.reg .b64 	%rd<5>;
	.reg .b64 	%fd<3>;

	ld.param.u64 	%rd1, [_Z24apply_periodic_bc_kernelPdi_param_0];
	ld.param.u32 	%r1, [_Z24apply_periodic_bc_kernelPdi_param_1];
	cvta.to.global.u64 	%rd2, %rd1;
	mul.wide.s32 	%rd3, %r1, 8;
	add.s64 	%rd4, %rd2, %rd3;
	ld.global.f64 	%fd1, [%rd4+-16];
	st.global.f64 	[%rd2], %fd1;
	ld.global.f64 	%fd2, [%rd2+8];
	st.global.f64 	[%rd4+-8], %fd2;
	ret;

}


// ===== COMPILED SASS (sm_100) =====

	.target	sm_100

	.elftype	@"ET_EXEC"


//--------------------- .note.nv.tkinfo           --------------------------
	.section	.note.nv.tkinfo,"",@"SHT_NOTE"
	.sectionflags	@"SHF_NOTE_NV_TKINFO"
	.tkinfo
        /*0018*/ 	.word	0x00000002
        /*0030*/ 	.string	""
        /*0030*/ 	.string	"ptxas"
        /*0030*/ 	.string	"Cuda compilation tools, release 13.0, V13.0.88"
        /*0030*/ 	.string	"Build cuda_13.0.r13.0/compiler.36424714_0"
        /*0030*/ 	.string	"-arch sm_100 -m 64 "



//--------------------- .note.nv.cuinfo           --------------------------
	.section	.note.nv.cuinfo,"",@"SHT_NOTE"
	.sectionflags	@"SHF_NOTE_NV_CUINFO"
        /*0018*/ 	.short	0x0002
        /*001a*/ 	.short	0x0064
        /*001c*/ 	.short	0x0082
	.zero		2


//--------------------- .nv.info                  --------------------------
	.section	.nv.info,"",@"SHT_CUDA_INFO"
	.align	4


	//----- nvinfo : EIATTR_REGCOUNT
	.align		4
        /*0000*/ 	.byte	0x04, 0x2f
        /*0002*/ 	.short	(.L_1 - .L_0)
	.align		4
.L_0:
        /*0004*/ 	.word	index@(_Z16time_step_kernelPKdS0_Pddddi)
        /*0008*/ 	.word	0x0000001c


	//----- nvinfo : EIATTR_FRAME_SIZE
	.align		4
.L_1:
        /*000c*/ 	.byte	0x04, 0x11
        /*000e*/ 	.short	(.L_3 - .L_2)
	.align		4
.L_2:
        /*0010*/ 	.word	index@($__internal_0_$__cuda_sm20_div_rn_f64_full)
        /*0014*/ 	.word	0x00000000


	//----- nvinfo : EIATTR_FRAME_SIZE
	.align		4
.L_3:
        /*0018*/ 	.byte	0x04, 0x11
        /*001a*/ 	.short	(.L_5 - .L_4)
	.align		4
.L_4:
        /*001c*/ 	.word	index@(_Z16time_step_kernelPKdS0_Pddddi)
        /*0020*/ 	.word	0x00000000


	//----- nvinfo : EIATTR_REGCOUNT
	.align		4
.L_5:
        /*0024*/ 	.byte	0x04, 0x2f
        /*0026*/ 	.short	(.L_7 - .L_6)
	.align		4
.L_6:
        /*0028*/ 	.word	index@(_Z24apply_periodic_bc_kernelPdi)
        /*002c*/ 	.word	0x0000000c


	//----- nvinfo : EIATTR_FRAME_SIZE
	.align		4
.L_7:
        /*0030*/ 	.byte	0x04, 0x11
        /*0032*/ 	.short	(.L_9 - .L_8)
	.align		4
.L_8:
        /*0034*/ 	.word	index@(_Z24apply_periodic_bc_kernelPdi)
        /*0038*/ 	.word	0x00000000


	//----- nvinfo : EIATTR_MIN_STACK_SIZE
	.align		4
.L_9:
        /*003c*/ 	.byte	0x04, 0x12
        /*003e*/ 	.short	(.L_11 - .L_10)
	.align		4
.L_10:
        /*0040*/ 	.word	index@(_Z24apply_periodic_bc_kernelPdi)
        /*0044*/ 	.word	0x00000000


	//----- nvinfo : EIATTR_MIN_STACK_SIZE
	.align		4
.L_11:
        /*0048*/ 	.byte	0x04, 0x12
        /*004a*/ 	.short	(.L_13 - .L_12)
	.align		4
.L_12:
        /*004c*/ 	.word	index@(_Z16time_step_kernelPKdS0_Pddddi)
        /*0050*/ 	.word	0x00000000
.L_13:


//--------------------- .nv.compat                --------------------------
	.section	.nv.compat,"",@"SHT_CUDA_COMPAT_INFO"
	.align	4
        /*0000*/ 	.byte	0x02, 0x09, 0x00, 0x00, 0x02, 0x02, 0x01, 0x00, 0x02, 0x05, 0x05, 0x00, 0x03, 0x07, 0x01, 0x01
        /*0010*/ 	.byte	0x02, 0x03, 0x00, 0x00, 0x02, 0x06, 0x01, 0x00, 0x04, 0x0b, 0x08, 0x00, 0x01, 0x00, 0x00, 0x00
        /*0020*/ 	.byte	0x00, 0x00, 0x00, 0x00


//--------------------- .nv.info._Z24apply_periodic_bc_kernelPdi --------------------------
	.section	.nv.info._Z24apply_periodic_bc_kernelPdi,"",@"SHT_CUDA_INFO"
	.sectionflags	@""
	.align	4


	//----- nvinfo : EIATTR_CUDA_API_VERSION
	.align		4
        /*0000*/ 	.byte	0x04, 0x37
        /*0002*/ 	.short	(.L_15 - .L_14)
.L_14:
        /*0004*/ 	.word	0x00000082


	//----- nvinfo : EIATTR_KPARAM_INFO
	.align		4
.L_15:
        /*0008*/ 	.byte	0x04, 0x17
        /*000a*/ 	.short	(.L_17 - .L_16)
.L_16:
        /*000c*/ 	.word	0x00000000
        /*0010*/ 	.short	0x0001
        /*0012*/ 	.short	0x0008
        /*0014*/ 	.byte	0x00, 0xf0, 0x11, 0x00


	//----- nvinfo : EIATTR_KPARAM_INFO
	.align		4
.L_17:
        /*0018*/ 	.byte	0x04, 0x17
        /*001a*/ 	.short	(.L_19 - .L_18)
.L_18:
        /*001c*/ 	.word	0x00000000
        /*0020*/ 	.short	0x0000
        /*0022*/ 	.short	0x0000
        /*0024*/ 	.byte	0x00, 0xf5, 0x21, 0x00


	//----- nvinfo : EIATTR_SPARSE_MMA_MASK
	.align		4
.L_19:
        /*0028*/ 	.byte	0x03, 0x50
        /*002a*/ 	.short	0x0000


	//----- nvinfo : EIATTR_MAXREG_COUNT
	.align		4
        /*002c*/ 	.byte	0x03, 0x1b
        /*002e*/ 	.short	0x00ff


	//----- nvinfo : EIATTR_MERCURY_ISA_VERSION
	.align		4
        /*0030*/ 	.byte	0x03, 0x5f
        /*0032*/ 	.short	0x0101


	//----- nvinfo : EIATTR_VRC_CTA_INIT_COUNT
	.align		4
        /*0034*/ 	.byte	0x02, 0x4a
	.zero		1
	.zero		1


	//----- nvinfo : EIATTR_EXIT_INSTR_OFFSETS
	.align		4
        /*0038*/ 	.byte	0x04, 0x1c
        /*003a*/ 	.short	(.L_21 - .L_20)


	//   ....[0]....
.L_20:
        /*003c*/ 	.word	0x000000a0


	//----- nvinfo : EIATTR_CBANK_PARAM_SIZE
	.align		4
.L_21:
        /*0040*/ 	.byte	0x03, 0x19
        /*0042*/ 	.short	0x000c


	//----- nvinfo : EIATTR_PARAM_CBANK
	.align		4
        /*0044*/ 	.byte	0x04, 0x0a
        /*0046*/ 	.short	(.L_23 - .L_22)
	.align		4
.L_22:
        /*0048*/ 	.word	index@(.nv.constant0._Z24apply_periodic_bc_kernelPdi)
        /*004c*/ 	.short	0x0380
        /*004e*/ 	.short	0x000c


	//----- nvinfo : EIATTR_SW_WAR
	.align		4
.L_23:
        /*0050*/ 	.byte	0x04, 0x36
        /*0052*/ 	.short	(.L_25 - .L_24)
.L_24:
        /*0054*/ 	.word	0x00000008
.L_25:


//--------------------- .nv.info._Z16time_step_kernelPKdS0_Pddddi --------------------------
	.section	.nv.info._Z16time_step_kernelPKdS0_Pddddi,"",@"SHT_CUDA_INFO"
	.sectionflags	@""
	.align	4


	//----- nvinfo : EIATTR_CUDA_API_VERSION
	.align		4
        /*0000*/ 	.byte	0x04, 0x37
        /*0002*/ 	.short	(.L_27 - .L_26)
.L_26:
        /*0004*/ 	.word	0x00000082


	//----- nvinfo : EIATTR_KPARAM_INFO
	.align		4
.L_27:
        /*0008*/ 	.byte	0x04, 0x17
        /*000a*/ 	.short	(.L_29 - .L_28)
.L_28:
        /*000c*/ 	.word	0x00000000
        /*0010*/ 	.short	0x0006
        /*0012*/ 	.short	0x0030
        /*0014*/ 	.byte	0x00, 0xf0, 0x11, 0x00


	//----- nvinfo : EIATTR_KPARAM_INFO
	.align		4
.L_29:
        /*0018*/ 	.byte	0x04, 0x17
        /*001a*/ 	.short	(.L_31 - .L_30)
.L_30:
        /*001c*/ 	.word	0x00000000
        /*0020*/ 	.short	0x0005
        /*0022*/ 	.short	0x0028
        /*0024*/ 	.byte	0x00, 0xf0, 0x21, 0x00


	//----- nvinfo : EIATTR_KPARAM_INFO
	.align		4
.L_31:
        /*0028*/ 	.byte	0x04, 0x17
        /*002a*/ 	.short	(.L_33 - .L_32)
.L_32:
        /*002c*/ 	.word	0x00000000
        /*0030*/ 	.short	0x0004
        /*0032*/ 	.short	0x0020
        /*0034*/ 	.byte	0x00, 0xf0, 0x21, 0x00


	//----- nvinfo : EIATTR_KPARAM_INFO
	.align		4
.L_33:
        /*0038*/ 	.byte	0x04, 0x17
        /*003a*/ 	.short	(.L_35 - .L_34)
.L_34:
        /*003c*/ 	.word	0x00000000
        /*0040*/ 	.short	0x0003
        /*0042*/ 	.short	0x0018
        /*0044*/ 	.byte	0x00, 0xf0, 0x21, 0x00


	//----- nvinfo : EIATTR_KPARAM_INFO
	.align		4
.L_35:
        /*0048*/ 	.byte	0x04, 0x17
        /*004a*/ 	.short	(.L_37 - .L_36)
.L_36:
        /*004c*/ 	.word	0x00000000
        /*0050*/ 	.short	0x0002
        /*0052*/ 	.short	0x0010
        /*0054*/ 	.byte	0x00, 0xf5, 0x21, 0x00


	//----- nvinfo : EIATTR_KPARAM_INFO
	.align		4
.L_37:
        /*0058*/ 	.byte	0x04, 0x17
        /*005a*/ 	.short	(.L_39 - .L_38)
.L_38:
        /*005c*/ 	.word	0x00000000
        /*0060*/ 	.short	0x0001
        /*0062*/ 	.short	0x0008
        /*0064*/ 	.byte	0x00, 0xf5, 0x21, 0x00


	//----- nvinfo : EIATTR_KPARAM_INFO
	.align		4
.L_39:
        /*0068*/ 	.byte	0x04, 0x17
        /*006a*/ 	.short	(.L_41 - .L_40)
.L_40:
        /*006c*/ 	.word	0x00000000
        /*0070*/ 	.short	0x0000
        /*0072*/ 	.short	0x0000
        /*0074*/ 	.byte	0x00, 0xf5, 0x21, 0x00


	//----- nvinfo : EIATTR_SPARSE_MMA_MASK
	.align		4
.L_41:
        /*0078*/ 	.byte	0x03, 0x50
        /*007a*/ 	.short	0x0000


	//----- nvinfo : EIATTR_MAXREG_COUNT
	.align		4
        /*007c*/ 	.byte	0x03, 0x1b
        /*007e*/ 	.short	0x00ff


	//----- nvinfo : EIATTR_MERCURY_ISA_VERSION
	.align		4
        /*0080*/ 	.byte	0x03, 0x5f
        /*0082*/ 	.short	0x0101


	//----- nvinfo : EIATTR_VRC_CTA_INIT_COUNT
	.align		4
        /*0084*/ 	.byte	0x02, 0x4a
	.zero		1
	.zero		1


	//----- nvinfo : EIATTR_EXIT_INSTR_OFFSETS
	.align		4
        /*0088*/ 	.byte	0x04, 0x1c
        /*008a*/ 	.short	(.L_43 - .L_42)


	//   ....[0]....
.L_42:
        /*008c*/ 	.word	0x00000090


	//   ....[1]....
        /*0090*/ 	.word	0x00000360


	//----- nvinfo : EIATTR_CRS_STACK_SIZE
	.align		4
.L_43:
        /*0094*/ 	.byte	0x04, 0x1e
        /*0096*/ 	.short	(.L_45 - .L_44)
.L_44:
        /*0098*/ 	.word	0x00000000


	//----- nvinfo : EIATTR_CBANK_PARAM_SIZE
	.align		4
.L_45:
        /*009c*/ 	.byte	0x03, 0x19
        /*009e*/ 	.short	0x0034


	//----- nvinfo : EIATTR_PARAM_CBANK
	.align		4
        /*00a0*/ 	.byte	0x04, 0x0a
        /*00a2*/ 	.short	(.L_47 - .L_46)
	.align		4
.L_46:
        /*00a4*/ 	.word	index@(.nv.constant0._Z16time_step_kernelPKdS0_Pddddi)
        /*00a8*/ 	.short	0x0380
        /*00aa*/ 	.short	0x0034


	//----- nvinfo : EIATTR_SW_WAR
	.align		4
.L_47:
        /*00ac*/ 	.byte	0x04, 0x36
        /*00ae*/ 	.short	(.L_49 - .L_48)
.L_48:
        /*00b0*/ 	.word	0x00000008
.L_49:


//--------------------- .nv.callgraph             --------------------------
	.section	.nv.callgraph,"",@"SHT_CUDA_CALLGRAPH"
	.align	4
	.sectionentsize	8
	.align		4
        /*0000*/ 	.word	0x00000000
	.align		4
        /*0004*/ 	.word	0xffffffff
	.align		4
        /*0008*/ 	.word	0x00000000
	.align		4
        /*000c*/ 	.word	0xfffffffe
	.align		4
        /*0010*/ 	.word	0x00000000
	.align		4
        /*0014*/ 	.word	0xfffffffd
	.align		4
        /*0018*/ 	.word	0x00000000
	.align		4
        /*001c*/ 	.word	0xfffffffc


//--------------------- .text._Z24apply_periodic_bc_kernelPdi --------------------------
	.section	.text._Z24apply_periodic_bc_kernelPdi,"ax",@progbits
	.align	128
        .global         _Z24apply_periodic_bc_kernelPdi
        .type           _Z24apply_periodic_bc_kernelPdi,@function
        .size           _Z24apply_periodic_bc_kernelPdi,(.L_x_10 - _Z24apply_periodic_bc_kernelPdi)
        .other          _Z24apply_periodic_bc_kernelPdi,@"STO_CUDA_ENTRY STV_DEFAULT"
_Z24apply_periodic_bc_kernelPdi:
.text._Z24apply_periodic_bc_kernelPdi:
[----:B------:R-:W-:Y:S08]  /*0000*/  LDC R1, c[0x0][0x37c] ;  /* 0x0000df00ff017b82 */ /* 0x000ff00000000800 */
[----:B------:R-:W0:Y:S01]  /*0010*/  LDC R5, c[0x0][0x388] ;  /* 0x0000e200ff057b82 */ /* 0x000e220000000800 */
[----:B------:R-:W1:Y:S07]  /*0020*/  LDCU.64 UR4, c[0x0][0x358] ;  /* 0x00006b00ff0477ac */ /* 0x000e6e0008000a00 */
[----:B------:R-:W0:Y:S08]  /*0030*/  LDC.64 R2, c[0x0][0x380] ;  /* 0x0000e000ff027b82 */ /* 0x000e300000000a00 */
[----:B------:R-:W2:Y:S01]  /*0040*/  LDC.64 R6, c[0x0][0x380] ;  /* 0x0000e000ff067b82 */ /* 0x000ea20000000a00 */
[----:B0-----:R-:W-:-:S05]  /*0050*/  IMAD.WIDE R2, R5, 0x8, R2 ;  /* 0x0000000805027825 */ /* 0x001fca00078e0202 */
[----:B-1----:R-:W3:Y:S04]  /*0060*/  LDG.E.64 R4, desc[UR4][R2.64+-0x10] ;  /* 0xfffff00402047981 */ /* 0x002ee8000c1e1b00 */
[----:B--2---:R-:W2:Y:S04]  /*0070*/  LDG.E.64 R8, desc[UR4][R6.64+0x8] ;  /* 0x0000080406087981 */ /* 0x004ea8000c1e1b00 */
[----:B---3--:R-:W-:Y:S04]  /*0080*/  STG.E.64 desc[UR4][R6.64], R4 ;  /* 0x0000000406007986 */ /* 0x008fe8000c101b04 */
[----:B--2---:R-:W-:Y:S01]  /*0090*/  STG.E.64 desc[UR4][R2.64+-0x8], R8 ;  /* 0xfffff80802007986 */ /* 0x004fe2000c101b04 */
[----:B------:R-:W-:Y:S05]  /*00a0*/  EXIT ;  /* 0x000000000000794d */ /* 0x000fea0003800000 */
.L_x_0:
[----:B------:R-:W-:-:S00]  /*00b0*/  BRA `(.L_x_0) ;  /* 0xfffffffc00fc7947 */ /* 0x000fc0000383ffff */
[----:B------:R-:W-:-:S00]  /*00c0*/  NOP ;  /* 0x0000000000007918 */ /* 0x000fc00000000000 */
        /* <DEDUP_REMOVED lines=11> */
.L_x_10:


//--------------------- .text._Z16time_step_kernelPKdS0_Pddddi --------------------------
	.section	.text._Z16time_step_kernelPKdS0_Pddddi,"ax",@progbits
	.align	128
        .global         _Z16time_step_kernelPKdS0_Pddddi
        .type           _Z16time_step_kernelPKdS0_Pddddi,@function
        .size           _Z16time_step_kernelPKdS0_Pddddi,(.L_x_9 - _Z16time_step_kernelPKdS0_Pddddi)
        .other          _Z16time_step_kernelPKdS0_Pddddi,@"STO_CUDA_ENTRY STV_DEFAULT"
_Z16time_step_kernelPKdS0_Pddddi:
.text._Z16time_step_kernelPKdS0_Pddddi:
[----:B------:R-:W-:Y:S01]  /*0000*/  LDC R1, c[0x0][0x37c] ;  /* 0x0000df00ff017b82 */ /* 0x000fe20000000800 */
[----:B------:R-:W0:Y:S07]  /*0010*/  S2R R3, SR_TID.X ;  /* 0x0000000000037919 */ /* 0x000e2e0000002100 */
[----:B------:R-:W0:Y:S01]  /*0020*/  S2UR UR5, SR_CTAID.X ;  /* 0x00000000000579c3 */ /* 0x000e220000002500 */
[----:B------:R-:W1:Y:S07]  /*0030*/  LDCU UR4, c[0x0][0x3b0] ;  /* 0x00007600ff0477ac */ /* 0x000e6e0008000800 */
[----:B------:R-:W0:Y:S01]  /*0040*/  LDC R0, c[0x0][0x360] ;  /* 0x0000d800ff007b82 */ /* 0x000e220000000800 */
[----:B-1----:R-:W-:Y:S01]  /*0050*/  UIADD3 UR4, UPT, UPT, UR4, -0x1, URZ ;  /* 0xffffffff04047890 */ /* 0x002fe2000fffe0ff */
[----:B0-----:R-:W-:-:S05]  /*0060*/  IMAD R0, R0, UR5, R3 ;  /* 0x0000000500007c24 */ /* 0x001fca000f8e0203 */
[----:B------:R-:W-:-:S04]  /*0070*/  ISETP.GE.AND P0, PT, R0, UR4, PT ;  /* 0x0000000400007c0c */ /* 0x000fc8000bf06270 */
[----:B------:R-:W-:-:S13]  /*0080*/  ISETP.LT.OR P0, PT, R0, 0x1, P0 ;  /* 0x000000010000780c */ /* 0x000fda0000701670 */
[----:B------:R-:W-:Y:S05]  /*0090*/  @P0 EXIT ;  /* 0x000000000000094d */ /* 0x000fea0003800000 */
[----:B------:R-:W0:Y:S01]  /*00a0*/  LDC.64 R2, c[0x0][0x380] ;  /* 0x0000e000ff027b82 */ /* 0x000e220000000a00 */
[----:B------:R-:W1:Y:S01]  /*00b0*/  LDCU.64 UR4, c[0x0][0x358] ;  /* 0x00006b00ff0477ac */ /* 0x000e620008000a00 */
[----:B------:R-:W-:-:S06]  /*00c0*/  VIADD R7, R0, 0xffffffff ;  /* 0xffffffff00077836 */ /* 0x000fcc0000000000 */
[----:B------:R-:W2:Y:S01]  /*00d0*/  LDC.64 R10, c[0x0][0x398] ;  /* 0x0000e600ff0a7b82 */ /* 0x000ea20000000a00 */
[----:B0-----:R-:W-:-:S05]  /*00e0*/  IMAD.WIDE.U32 R8, R0, 0x8, R2 ;  /* 0x0000000800087825 */ /* 0x001fca00078e0002 */
[----:B-1----:R-:W3:Y:S01]  /*00f0*/  LDG.E.64.CONSTANT R4, desc[UR4][R8.64] ;  /* 0x0000000408047981 */ /* 0x002ee2000c1e9b00 */
[----:B------:R-:W-:-:S03]  /*0100*/  IMAD.WIDE.U32 R2, R7, 0x8, R2 ;  /* 0x0000000807027825 */ /* 0x000fc600078e0002 */
[----:B------:R-:W4:Y:S04]  /*0110*/  LDG.E.64.CONSTANT R14, desc[UR4][R8.64+0x8] ;  /* 0x00000804080e7981 */ /* 0x000f28000c1e9b00 */
[----:B------:R-:W5:Y:S01]  /*0120*/  LDG.E.64.CONSTANT R2, desc[UR4][R2.64] ;  /* 0x0000000402027981 */ /* 0x000f62000c1e9b00 */
[----:B--2---:R-:W-:-:S06]  /*0130*/  DMUL R10, R10, R10 ;  /* 0x0000000a0a0a7228 */ /* 0x004fcc0000000000 */
[----:B------:R-:W0:Y:S01]  /*0140*/  MUFU.RCP64H R13, R11 ;  /* 0x0000000b000d7308 */ /* 0x000e220000001800 */
[----:B------:R-:W-:-:S06]  /*0150*/  IMAD.MOV.U32 R12, RZ, RZ, 0x1 ;  /* 0x00000001ff0c7424 */ /* 0x000fcc00078e00ff */
[----:B0-----:R-:W-:-:S08]  /*0160*/  DFMA R6, -R10, R12, 1 ;  /* 0x3ff000000a06742b */ /* 0x001fd0000000010c */
[----:B------:R-:W-:-:S08]  /*0170*/  DFMA R16, R6, R6, R6 ;  /* 0x000000060610722b */ /* 0x000fd00000000006 */
[----:B------:R-:W-:Y:S01]  /*0180*/  DFMA R16, R12, R16, R12 ;  /* 0x000000100c10722b */ /* 0x000fe2000000000c */
[----:B------:R-:W-:Y:S01]  /*0190*/  BSSY.RECONVERGENT B0, `(.L_x_1) ;  /* 0x000000f000007945 */ /* 0x000fe20003800200 */
[----:B---3--:R-:W-:-:S08]  /*01a0*/  DADD R6, R4, R4 ;  /* 0x0000000004067229 */ /* 0x008fd00000000004 */
[----:B-----5:R-:W-:Y:S02]  /*01b0*/  DADD R12, R2, -R6 ;  /* 0x00000000020c7229 */ /* 0x020fe40000000806 */
[----:B------:R-:W-:-:S06]  /*01c0*/  DFMA R2, -R10, R16, 1 ;  /* 0x3ff000000a02742b */ /* 0x000fcc0000000110 */
[----:B----4-:R-:W-:Y:S02]  /*01d0*/  DADD R8, R12, R14 ;  /* 0x000000000c087229 */ /* 0x010fe4000000000e */
[----:B------:R-:W-:-:S08]  /*01e0*/  DFMA R2, R16, R2, R16 ;  /* 0x000000021002722b */ /* 0x000fd00000000010 */
[----:B------:R-:W-:-:S08]  /*01f0*/  DMUL R12, R8, R2 ;  /* 0x00000002080c7228 */ /* 0x000fd00000000000 */
[----:B------:R-:W-:-:S08]  /*0200*/  DFMA R14, -R10, R12, R8 ;  /* 0x0000000c0a0e722b */ /* 0x000fd00000000108 */
[----:B------:R-:W-:Y:S01]  /*0210*/  DFMA R2, R2, R14, R12 ;  /* 0x0000000e0202722b */ /* 0x000fe2000000000c */
[----:B------:R-:W-:-:S09]  /*0220*/  FSETP.GEU.AND P1, PT, |R9|, 6.5827683646048100446e-37, PT ;  /* 0x036000000900780b */ /* 0x000fd20003f2e200 */
[----:B------:R-:W-:-:S05]  /*0230*/  FFMA R12, RZ, R11, R3 ;  /* 0x0000000bff0c7223 */ /* 0x000fca0000000003 */
[----:B------:R-:W-:-:S13]  /*0240*/  FSETP.GT.AND P0, PT, |R12|, 1.469367938527859385e-39, PT ;  /* 0x001000000c00780b */ /* 0x000fda0003f04200 */
[----:B------:R-:W-:Y:S05]  /*0250*/  @P0 BRA P1, `(.L_x_2) ;  /* 0x0000000000080947 */ /* 0x000fea0000800000 */
[----:B------:R-:W-:-:S07]  /*0260*/  MOV R14, 0x280 ;  /* 0x00000280000e7802 */ /* 0x000fce0000000f00 */
[----:B------:R-:W-:Y:S05]  /*0270*/  CALL.REL.NOINC `($__internal_0_$__cuda_sm20_div_rn_f64_full) ;  /* 0x00000000003c7944 */ /* 0x000fea0003c00000 */
.L_x_2:
[----:B------:R-:W-:Y:S05]  /*0280*/  BSYNC.RECONVERGENT B0 ;  /* 0x0000000000007941 */ /* 0x000fea0003800200 */
.L_x_1:
[----:B------:R-:W0:Y:S08]  /*0290*/  LDC.64 R8, c[0x0][0x388] ;  /* 0x0000e200ff087b82 */ /* 0x000e300000000a00 */
[----:B------:R-:W1:Y:S08]  /*02a0*/  LDC.64 R10, c[0x0][0x3a8] ;  /* 0x0000ea00ff0a7b82 */ /* 0x000e700000000a00 */
[----:B------:R-:W2:Y:S01]  /*02b0*/  LDC.64 R12, c[0x0][0x3a0] ;  /* 0x0000e800ff0c7b82 */ /* 0x000ea20000000a00 */
[----:B0-----:R-:W-:-:S07]  /*02c0*/  IMAD.WIDE.U32 R8, R0, 0x8, R8 ;  /* 0x0000000800087825 */ /* 0x001fce00078e0008 */
[----:B------:R-:W0:Y:S01]  /*02d0*/  LDC.64 R14, c[0x0][0x390] ;  /* 0x0000e400ff0e7b82 */ /* 0x000e220000000a00 */
[----:B------:R-:W3:Y:S01]  /*02e0*/  LDG.E.64.CONSTANT R8, desc[UR4][R8.64] ;  /* 0x0000000408087981 */ /* 0x000ee2000c1e9b00 */
[----:B-1----:R-:W-:-:S08]  /*02f0*/  DMUL R10, R10, R10 ;  /* 0x0000000a0a0a7228 */ /* 0x002fd00000000000 */
[----:B------:R-:W-:Y:S02]  /*0300*/  DFMA R10, R4, -R10, R2 ;  /* 0x8000000a040a722b */ /* 0x000fe40000000002 */
[----:B--2---:R-:W-:Y:S01]  /*0310*/  DMUL R2, R12, R12 ;  /* 0x0000000c0c027228 */ /* 0x004fe20000000000 */
[----:B0-----:R-:W-:Y:S01]  /*0320*/  IMAD.WIDE.U32 R4, R0, 0x8, R14 ;  /* 0x0000000800047825 */ /* 0x001fe200078e000e */
[----:B---3--:R-:W-:-:S08]  /*0330*/  DADD R6, R6, -R8 ;  /* 0x0000000006067229 */ /* 0x008fd00000000808 */
[----:B------:R-:W-:-:S07]  /*0340*/  DFMA R2, R2, R10, R6 ;  /* 0x0000000a0202722b */ /* 0x000fce0000000006 */
[----:B------:R-:W-:Y:S01]  /*0350*/  STG.E.64 desc[UR4][R4.64], R2 ;  /* 0x0000000204007986 */ /* 0x000fe2000c101b04 */
[----:B------:R-:W-:Y:S05]  /*0360*/  EXIT ;  /* 0x000000000000794d */ /* 0x000fea0003800000 */
        .weak           $__internal_0_$__cuda_sm20_div_rn_f64_full
        .type           $__internal_0_$__cuda_sm20_div_rn_f64_full,@function
        .size           $__internal_0_$__cuda_sm20_div_rn_f64_full,(.L_x_9 - $__internal_0_$__cuda_sm20_div_rn_f64_full)
$__internal_0_$__cuda_sm20_div_rn_f64_full:
[C---:B------:R-:W-:Y:S01]  /*0370*/  FSETP.GEU.AND P0, PT, |R11|.reuse, 1.469367938527859385e-39, PT ;  /* 0x001000000b00780b */ /* 0x040fe20003f0e200 */
[----:B------:R-:W-:Y:S01]  /*0380*/  IMAD.MOV.U32 R12, RZ, RZ, 0x1 ;  /* 0x00000001ff0c7424 */ /* 0x000fe200078e00ff */
[----:B------:R-:W-:Y:S01]  /*0390*/  LOP3.LUT R2, R11, 0x800fffff, RZ, 0xc0, !PT ;  /* 0x800fffff0b027812 */ /* 0x000fe200078ec0ff */
[----:B------:R-:W-:Y:S01]  /*03a0*/  BSSY.RECONVERGENT B1, `(.L_x_3) ;  /* 0x0000055000017945 */ /* 0x000fe20003800200 */
[C---:B------:R-:W-:Y:S02]  /*03b0*/  FSETP.GEU.AND P2, PT, |R9|.reuse, 1.469367938527859385e-39, PT ;  /* 0x001000000900780b */ /* 0x040fe40003f4e200 */
[----:B------:R-:W-:Y:S01]  /*03c0*/  LOP3.LUT R3, R2, 0x3ff00000, RZ, 0xfc, !PT ;  /* 0x3ff0000002037812 */ /* 0x000fe200078efcff */
[----:B------:R-:W-:Y:S01]  /*03d0*/  IMAD.MOV.U32 R2, RZ, RZ, R10 ;  /* 0x000000ffff027224 */ /* 0x000fe200078e000a */
[----:B------:R-:W-:Y:S02]  /*03e0*/  LOP3.LUT R15, R9, 0x7ff00000, RZ, 0xc0, !PT ;  /* 0x7ff00000090f7812 */ /* 0x000fe400078ec0ff */
[----:B------:R-:W-:-:S03]  /*03f0*/  LOP3.LUT R22, R11, 0x7ff00000, RZ, 0xc0, !PT ;  /* 0x7ff000000b167812 */ /* 0x000fc600078ec0ff */
[----:B------:R-:W-:Y:S01]  /*0400*/  @!P0 DMUL R2, R10, 8.98846567431157953865e+307 ;  /* 0x7fe000000a028828 */ /* 0x000fe20000000000 */
[----:B------:R-:W-:-:S03]  /*0410*/  ISETP.GE.U32.AND P1, PT, R15, R22, PT ;  /* 0x000000160f00720c */ /* 0x000fc60003f26070 */
[----:B------:R-:W-:Y:S01]  /*0420*/  @!P2 LOP3.LUT R20, R11, 0x7ff00000, RZ, 0xc0, !PT ;  /* 0x7ff000000b14a812 */ /* 0x000fe200078ec0ff */
[----:B------:R-:W-:Y:S01]  /*0430*/  @!P2 IMAD.MOV.U32 R24, RZ, RZ, RZ ;  /* 0x000000ffff18a224 */ /* 0x000fe200078e00ff */
[----:B------:R-:W0:Y:S02]  /*0440*/  MUFU.RCP64H R13, R3 ;  /* 0x00000003000d7308 */ /* 0x000e240000001800 */
[----:B------:R-:W-:Y:S01]  /*0450*/  @!P2 ISETP.GE.U32.AND P3, PT, R15, R20, PT ;  /* 0x000000140f00a20c */ /* 0x000fe20003f66070 */
[----:B0-----:R-:W-:-:S08]  /*0460*/  DFMA R16, R12, -R2, 1 ;  /* 0x3ff000000c10742b */ /* 0x001fd00000000802 */
[----:B------:R-:W-:Y:S01]  /*0470*/  DFMA R18, R16, R16, R16 ;  /* 0x000000101012722b */ /* 0x000fe20000000010 */
[----:B------:R-:W-:-:S05]  /*0480*/  IMAD.MOV.U32 R16, RZ, RZ, 0x1ca00000 ;  /* 0x1ca00000ff107424 */ /* 0x000fca00078e00ff */
[C---:B------:R-:W-:Y:S02]  /*0490*/  @!P2 SEL R17, R16.reuse, 0x63400000, !P3 ;  /* 0x634000001011a807 */ /* 0x040fe40005800000 */
[----:B------:R-:W-:Y:S01]  /*04a0*/  DFMA R18, R12, R18, R12 ;  /* 0x000000120c12722b */ /* 0x000fe2000000000c */
[----:B------:R-:W-:Y:S01]  /*04b0*/  SEL R13, R16, 0x63400000, !P1 ;  /* 0x63400000100d7807 */ /* 0x000fe20004800000 */
[----:B------:R-:W-:Y:S01]  /*04c0*/  IMAD.MOV.U32 R12, RZ, RZ, R8 ;  /* 0x000000ffff0c7224 */ /* 0x000fe200078e0008 */
[--C-:B------:R-:W-:Y:S02]  /*04d0*/  @!P2 LOP3.LUT R17, R17, 0x80000000, R9.reuse, 0xf8, !PT ;  /* 0x800000001111a812 */ /* 0x100fe400078ef809 */
[----:B------:R-:W-:Y:S02]  /*04e0*/  LOP3.LUT R13, R13, 0x800fffff, R9, 0xf8, !PT ;  /* 0x800fffff0d0d7812 */ /* 0x000fe400078ef809 */
[----:B------:R-:W-:Y:S01]  /*04f0*/  @!P2 LOP3.LUT R25, R17, 0x100000, RZ, 0xfc, !PT ;  /* 0x001000001119a812 */ /* 0x000fe200078efcff */
[----:B------:R-:W-:-:S05]  /*0500*/  DFMA R20, R18, -R2, 1 ;  /* 0x3ff000001214742b */ /* 0x000fca0000000802 */
[----:B------:R-:W-:Y:S01]  /*0510*/  @!P2 DFMA R12, R12, 2, -R24 ;  /* 0x400000000c0ca82b */ /* 0x000fe20000000818 */
[----:B------:R-:W-:Y:S02]  /*0520*/  IMAD.MOV.U32 R24, RZ, RZ, R15 ;  /* 0x000000ffff187224 */ /* 0x000fe400078e000f */
[----:B------:R-:W-:Y:S01]  /*0530*/  DFMA R18, R18, R20, R18 ;  /* 0x000000141212722b */ /* 0x000fe20000000012 */
[----:B------:R-:W-:Y:S01]  /*0540*/  IMAD.MOV.U32 R25, RZ, RZ, R22 ;  /* 0x000000ffff197224 */ /* 0x000fe200078e0016 */
[----:B------:R-:W-:-:S05]  /*0550*/  @!P0 LOP3.LUT R25, R3, 0x7ff00000, RZ, 0xc0, !PT ;  /* 0x7ff0000003198812 */ /* 0x000fca00078ec0ff */
[----:B------:R-:W-:Y:S01]  /*0560*/  @!P2 LOP3.LUT R24, R13, 0x7ff00000, RZ, 0xc0, !PT ;  /* 0x7ff000000d18a812 */ /* 0x000fe200078ec0ff */
[----:B------:R-:W-:-:S04]  /*0570*/  DMUL R20, R18, R12 ;  /* 0x0000000c12147228 */ /* 0x000fc80000000000 */
[----:B------:R-:W-:-:S04]  /*0580*/  VIADD R17, R24, 0xffffffff ;  /* 0xffffffff18117836 */ /* 0x000fc80000000000 */
[----:B------:R-:W-:Y:S01]  /*0590*/  DFMA R22, R20, -R2, R12 ;  /* 0x800000021416722b */ /* 0x000fe2000000000c */
[----:B------:R-:W-:Y:S01]  /*05a0*/  ISETP.GT.U32.AND P0, PT, R17, 0x7feffffe, PT ;  /* 0x7feffffe1100780c */ /* 0x000fe20003f04070 */
[----:B------:R-:W-:-:S05]  /*05b0*/  VIADD R17, R25, 0xffffffff ;  /* 0xffffffff19117836 */ /* 0x000fca0000000000 */
[----:B------:R-:W-:Y:S01]  /*05c0*/  ISETP.GT.U32.OR P0, PT, R17, 0x7feffffe, P0 ;  /* 0x7feffffe1100780c */ /* 0x000fe20000704470 */
[----:B------:R-:W-:-:S12]  /*05d0*/  DFMA R18, R18, R22, R20 ;  /* 0x000000161212722b */ /* 0x000fd80000000014 */
[----:B------:R-:W-:Y:S05]  /*05e0*/  @P0 BRA `(.L_x_4) ;  /* 0x00000000006c0947 */ /* 0x000fea0003800000 */
[----:B------:R-:W-:-:S04]  /*05f0*/  LOP3.LUT R20, R11, 0x7ff00000, RZ, 0xc0, !PT ;  /* 0x7ff000000b147812 */ /* 0x000fc800078ec0ff */
[CC--:B------:R-:W-:Y:S02]  /*0600*/  VIADDMNMX R8, R15.reuse, -R20.reuse, 0xb9600000, !PT ;  /* 0xb96000000f087446 */ /* 0x0c0fe40007800914 */
[----:B------:R-:W-:Y:S01]  /*0610*/  ISETP.GE.U32.AND P0, PT, R15, R20, PT ;  /* 0x000000140f00720c */ /* 0x000fe20003f06070 */
[----:B------:R-:W-:Y:S01]  /*0620*/  IMAD.MOV.U32 R20, RZ, RZ, RZ ;  /* 0x000000ffff147224 */ /* 0x000fe200078e00ff */
[----:B------:R-:W-:Y:S02]  /*0630*/  VIMNMX R8, PT, PT, R8, 0x46a00000, PT ;  /* 0x46a0000008087848 */ /* 0x000fe40003fe0100 */
[----:B------:R-:W-:-:S05]  /*0640*/  SEL R9, R16, 0x63400000, !P0 ;  /* 0x6340000010097807 */ /* 0x000fca0004000000 */
[----:B------:R-:W-:-:S04]  /*0650*/  IMAD.IADD R8, R8, 0x1, -R9 ;  /* 0x0000000108087824 */ /* 0x000fc800078e0a09 */
[----:B------:R-:W-:-:S06]  /*0660*/  VIADD R21, R8, 0x7fe00000 ;  /* 0x7fe0000008157836 */ /* 0x000fcc0000000000 */
[----:B------:R-:W-:-:S10]  /*0670*/  DMUL R16, R18, R20 ;  /* 0x0000001412107228 */ /* 0x000fd40000000000 */
[----:B------:R-:W-:-:S13]  /*0680*/  FSETP.GTU.AND P0, PT, |R17|, 1.469367938527859385e-39, PT ;  /* 0x001000001100780b */ /* 0x000fda0003f0c200 */
[----:B------:R-:W-:Y:S05]  /*0690*/  @P0 BRA `(.L_x_5) ;  /* 0x0000000000940947 */ /* 0x000fea0003800000 */
[----:B------:R-:W-:Y:S01]  /*06a0*/  DFMA R2, R18, -R2, R12 ;  /* 0x800000021202722b */ /* 0x000fe2000000000c */
[----:B------:R-:W-:-:S09]  /*06b0*/  IMAD.MOV.U32 R20, RZ, RZ, RZ ;  /* 0x000000ffff147224 */ /* 0x000fd200078e00ff */
[C---:B------:R-:W-:Y:S02]  /*06c0*/  FSETP.NEU.AND P0, PT, R3.reuse, RZ, PT ;  /* 0x000000ff0300720b */ /* 0x040fe40003f0d000 */
[----:B------:R-:W-:-:S04]  /*06d0*/  LOP3.LUT R11, R3, 0x80000000, R11, 0x48, !PT ;  /* 0x80000000030b7812 */ /* 0x000fc800078e480b */
[----:B------:R-:W-:-:S07]  /*06e0*/  LOP3.LUT R21, R11, R21, RZ, 0xfc, !PT ;  /* 0x000000150b157212 */ /* 0x000fce00078efcff */
[----:B------:R-:W-:Y:S05]  /*06f0*/  @!P0 BRA `(.L_x_5) ;  /* 0x00000000007c8947 */ /* 0x000fea0003800000 */
[----:B------:R-:W-:Y:S02]  /*0700*/  IMAD.MOV R3, RZ, RZ, -R8 ;  /* 0x000000ffff037224 */ /* 0x000fe400078e0a08 */
[----:B------:R-:W-:-:S06]  /*0710*/  IMAD.MOV.U32 R2, RZ, RZ, RZ ;  /* 0x000000ffff027224 */ /* 0x000fcc00078e00ff */
[----:B------:R-:W-:Y:S02]  /*0720*/  DFMA R2, R16, -R2, R18 ;  /* 0x800000021002722b */ /* 0x000fe40000000012 */
[----:B------:R-:W-:-:S04]  /*0730*/  DMUL.RP R18, R18, R20 ;  /* 0x0000001412127228 */ /* 0x000fc80000008000 */
[----:B------:R-:W-:-:S04]  /*0740*/  IADD3 R2, PT, PT, -R8, -0x43300000, RZ ;  /* 0xbcd0000008027810 */ /* 0x000fc80007ffe1ff */
[----:B------:R-:W-:Y:S02]  /*0750*/  FSETP.NEU.AND P0, PT, |R3|, R2, PT ;  /* 0x000000020300720b */ /* 0x000fe40003f0d200 */
[----:B------:R-:W-:Y:S02]  /*0760*/  LOP3.LUT R11, R19, R11, RZ, 0x3c, !PT ;  /* 0x0000000b130b7212 */ /* 0x000fe400078e3cff */
[----:B------:R-:W-:Y:S02]  /*0770*/  FSEL R16, R18, R16, !P0 ;  /* 0x0000001012107208 */ /* 0x000fe40004000000 */
[----:B------:R-:W-:Y:S01]  /*0780*/  FSEL R17, R11, R17, !P0 ;  /* 0x000000110b117208 */ /* 0x000fe20004000000 */
[----:B------:R-:W-:Y:S06]  /*0790*/  BRA `(.L_x_5) ;  /* 0x0000000000547947 */ /* 0x000fec0003800000 */
.L_x_4:
[----:B------:R-:W-:-:S14]  /*07a0*/  DSETP.NAN.AND P0, PT, R8, R8, PT ;  /* 0x000000080800722a */ /* 0x000fdc0003f08000 */
[----:B------:R-:W-:Y:S05]  /*07b0*/  @P0 BRA `(.L_x_6) ;  /* 0x0000000000440947 */ /* 0x000fea0003800000 */
[----:B------:R-:W-:-:S14]  /*07c0*/  DSETP.NAN.AND P0, PT, R10, R10, PT ;  /* 0x0000000a0a00722a */ /* 0x000fdc0003f08000 */
[----:B------:R-:W-:Y:S05]  /*07d0*/  @P0 BRA `(.L_x_7) ;  /* 0x0000000000300947 */ /* 0x000fea0003800000 */
[----:B------:R-:W-:Y:S01]  /*07e0*/  ISETP.NE.AND P0, PT, R24, R25, PT ;  /* 0x000000191800720c */ /* 0x000fe20003f05270 */
[----:B------:R-:W-:Y:S02]  /*07f0*/  IMAD.MOV.U32 R16, RZ, RZ, 0x0 ;  /* 0x00000000ff107424 */ /* 0x000fe400078e00ff */
[----:B------:R-:W-:-:S10]  /*0800*/  IMAD.MOV.U32 R17, RZ, RZ, -0x80000 ;  /* 0xfff80000ff117424 */ /* 0x000fd400078e00ff */
[----:B------:R-:W-:Y:S05]  /*0810*/  @!P0 BRA `(.L_x_5) ;  /* 0x0000000000348947 */ /* 0x000fea0003800000 */
[----:B------:R-:W-:Y:S02]  /*0820*/  ISETP.NE.AND P0, PT, R24, 0x7ff00000, PT ;  /* 0x7ff000001800780c */ /* 0x000fe40003f05270 */
[----:B------:R-:W-:Y:S02]  /*0830*/  LOP3.LUT R17, R9, 0x80000000, R11, 0x48, !PT ;  /* 0x8000000009117812 */ /* 0x000fe400078e480b */
[----:B------:R-:W-:-:S13]  /*0840*/  ISETP.EQ.OR P0, PT, R25, RZ, !P0 ;  /* 0x000000ff1900720c */ /* 0x000fda0004702670 */
[----:B------:R-:W-:Y:S01]  /*0850*/  @P0 LOP3.LUT R2, R17, 0x7ff00000, RZ, 0xfc, !PT ;  /* 0x7ff0000011020812 */ /* 0x000fe200078efcff */
[----:B------:R-:W-:Y:S02]  /*0860*/  @!P0 IMAD.MOV.U32 R16, RZ, RZ, RZ ;  /* 0x000000ffff108224 */ /* 0x000fe400078e00ff */
[----:B------:R-:W-:Y:S02]  /*0870*/  @P0 IMAD.MOV.U32 R16, RZ, RZ, RZ ;  /* 0x000000ffff100224 */ /* 0x000fe400078e00ff */
[----:B------:R-:W-:Y:S01]  /*0880*/  @P0 IMAD.MOV.U32 R17, RZ, RZ, R2 ;  /* 0x000000ffff110224 */ /* 0x000fe200078e0002 */
[----:B------:R-:W-:Y:S06]  /*0890*/  BRA `(.L_x_5) ;  /* 0x0000000000147947 */ /* 0x000fec0003800000 */
.L_x_7:
[----:B------:R-:W-:Y:S01]  /*08a0*/  LOP3.LUT R17, R11, 0x80000, RZ, 0xfc, !PT ;  /* 0x000800000b117812 */ /* 0x000fe200078efcff */
[----:B------:R-:W-:Y:S01]  /*08b0*/  IMAD.MOV.U32 R16, RZ, RZ, R10 ;  /* 0x000000ffff107224 */ /* 0x000fe200078e000a */
[----:B------:R-:W-:Y:S06]  /*08c0*/  BRA `(.L_x_5) ;  /* 0x0000000000087947 */ /* 0x000fec0003800000 */
.L_x_6:
[----:B------:R-:W-:Y:S01]  /*08d0*/  LOP3.LUT R17, R9, 0x80000, RZ, 0xfc, !PT ;  /* 0x0008000009117812 */ /* 0x000fe200078efcff */
[----:B------:R-:W-:-:S07]  /*08e0*/  IMAD.MOV.U32 R16, RZ, RZ, R8 ;  /* 0x000000ffff107224 */ /* 0x000fce00078e0008 */
.L_x_5:
[----:B------:R-:W-:Y:S05]  /*08f0*/  BSYNC.RECONVERGENT B1 ;  /* 0x0000000000017941 */ /* 0x000fea0003800200 */
.L_x_3:
[----:B------:R-:W-:Y:S02]  /*0900*/  IMAD.MOV.U32 R15, RZ, RZ, 0x0 ;  /* 0x00000000ff0f7424 */ /* 0x000fe400078e00ff */
[----:B------:R-:W-:Y:S02]  /*0910*/  IMAD.MOV.U32 R2, RZ, RZ, R16 ;  /* 0x000000ffff027224 */ /* 0x000fe400078e0010 */
[----:B------:R-:W-:Y:S01]  /*0920*/  IMAD.MOV.U32 R3, RZ, RZ, R17 ;  /* 0x000000ffff037224 */ /* 0x000fe200078e0011 */
[----:B------:R-:W-:Y:S06]  /*0930*/  RET.REL.NODEC R14 `(_Z16time_step_kernelPKdS0_Pddddi) ;  /* 0xfffffff40eb07950 */ /* 0x000fec0003c3ffff */
.L_x_8:
        /* <DEDUP_REMOVED lines=12> */
.L_x_9:


//--------------------- .nv.shared.reserved.0     --------------------------
	.section	.nv.shared.reserved.0,"aw",@nobits
	.weak		__nv_reservedSMEM_offset_0_alias
	.size		__nv_reservedSMEM_offset_0_alias, 0, 64
	.other		__nv_reservedSMEM_offset_0_alias,@"STO_CUDA_RESERVED_SHARED STV_DEFAULT"
__nv_reservedSMEM_offset_0_alias:
	.zero		0
	.zero		64


//--------------------- .nv.constant0._Z24apply_periodic_bc_kernelPdi --------------------------
	.section	.nv.constant0._Z24apply_periodic_bc_kernelPdi,"a",@progbits
	.sectionflags	@""
	.align	4
.nv.constant0._Z24apply_periodic_bc_kernelPdi:
	.zero		908


//--------------------- .nv.constant0._Z16time_step_kernelPKdS0_Pddddi --------------------------
	.section	.nv.constant0._Z16time_step_kernelPKdS0_Pddddi,"a",@progbits
	.sectionflags	@""
	.align	4
.nv.constant0._Z16time_step_kernelPKdS0_Pddddi:
	.zero		948


//--------------------- SYMBOLS --------------------------

	.type		.nv.reservedSmem.offset0,@object
	.size		.nv.reservedSmem.offset0,0x4
